//
// Generated by NVIDIA NVVM Compiler
//
// Compiler Build ID: CL-36424714
// Cuda compilation tools, release 13.0, V13.0.88
// Based on NVVM 20.0.0
//

.version 9.0
.target sm_100
.address_size 64

	// .globl	_Z24parallel_reduce_additionPi
.func  (.param .b64 func_retval0) __internal_accurate_pow
(
	.param .b64 __internal_accurate_pow_param_0
)
;

.visible .entry _Z24parallel_reduce_additionPi(
	.param .u64 .ptr .align 1 _Z24parallel_reduce_additionPi_param_0
)
{
	.reg .pred 	%p<9>;
	.reg .b32 	%r<36>;
	.reg .b64 	%rd<15>;
	.reg .b64 	%fd<33>;

	ld.param.u64 	%rd2, [_Z24parallel_reduce_additionPi_param_0];
	cvta.to.global.u64 	%rd1, %rd2;
	mov.f64 	%fd4, 0d4000000000000000;
	{
	.reg .b32 %temp; 
	mov.b64 	{%temp, %r1}, %fd4;
	}
	setp.lt.s32 	%p1, %r1, 0;
	mov.f64 	%fd5, 0d3FF0000000000000;
	{
	.reg .b32 %temp; 
	mov.b64 	{%temp, %r9}, %fd5;
	}
	and.b32  	%r11, %r9, 2146435072;
	setp.eq.s32 	%p2, %r11, 1072693248;
	{ // callseq 0, 0
	.param .b64 param0;
	st.param.f64 	[param0], 0d3FF0000000000000;
	.param .b64 retval0;
	call.uni (retval0), 
	__internal_accurate_pow, 
	(
	param0
	);
	ld.param.f64 	%fd6, [retval0];
	} // callseq 0
	neg.f64 	%fd8, %fd6;
	selp.f64 	%fd9, %fd8, %fd6, %p2;
	selp.f64 	%fd1, %fd9, %fd6, %p1;
	mov.b32 	%r33, 0;
$L__BB0_1:
	cvt.rn.f64.s32 	%fd10, %r33;
	add.f64 	%fd11, %fd10, 0d3FF0000000000000;
	add.f64 	%fd12, %fd11, 0dBFF0000000000000;
	cvt.rzi.s32.f64 	%r12, %fd12;
	mul.wide.s32 	%rd3, %r12, 4;
	add.s64 	%rd4, %rd1, %rd3;
	ld.global.u32 	%r13, [%rd4];
	add.f64 	%fd13, %fd1, %fd10;
	add.f64 	%fd14, %fd13, 0dBFF0000000000000;
	cvt.rzi.s32.f64 	%r14, %fd14;
	mul.wide.s32 	%rd5, %r14, 4;
	add.s64 	%rd6, %rd1, %rd5;
	ld.global.u32 	%r15, [%rd6];
	add.s32 	%r16, %r15, %r13;
	st.global.u32 	[%rd6], %r16;
	cvt.rzi.s32.f64 	%r33, %fd13;
	setp.lt.s32 	%p3, %r33, 8;
	@%p3 bra 	$L__BB0_1;
	{ // callseq 1, 0
	.param .b64 param0;
	st.param.f64 	[param0], 0d4000000000000000;
	.param .b64 retval0;
	call.uni (retval0), 
	__internal_accurate_pow, 
	(
	param0
	);
	ld.param.f64 	%fd15, [retval0];
	} // callseq 1
	and.b32  	%r18, %r1, -1048576;
	setp.eq.s32 	%p4, %r18, -1085276160;
	neg.f64 	%fd17, %fd15;
	selp.f64 	%fd2, %fd17, %fd15, %p4;
	mov.b32 	%r34, 0;
$L__BB0_3:
	cvt.rn.f64.s32 	%fd18, %r34;
	add.f64 	%fd19, %fd1, %fd18;
	add.f64 	%fd20, %fd19, 0dBFF0000000000000;
	cvt.rzi.s32.f64 	%r19, %fd20;
	mul.wide.s32 	%rd7, %r19, 4;
	add.s64 	%rd8, %rd1, %rd7;
	ld.global.u32 	%r20, [%rd8];
	add.f64 	%fd21, %fd2, %fd18;
	add.f64 	%fd22, %fd21, 0dBFF0000000000000;
	cvt.rzi.s32.f64 	%r21, %fd22;
	mul.wide.s32 	%rd9, %r21, 4;
	add.s64 	%rd10, %rd1, %rd9;
	ld.global.u32 	%r22, [%rd10];
	add.s32 	%r23, %r22, %r20;
	st.global.u32 	[%rd10], %r23;
	cvt.rzi.s32.f64 	%r34, %fd21;
	setp.lt.s32 	%p5, %r34, 8;
	@%p5 bra 	$L__BB0_3;
	setp.lt.s32 	%p6, %r1, 0;
	mov.f64 	%fd23, 0d4008000000000000;
	{
	.reg .b32 %temp; 
	mov.b64 	{%temp, %r25}, %fd23;
	}
	and.b32  	%r27, %r25, 2146435072;
	setp.eq.s32 	%p7, %r27, 1073741824;
	{ // callseq 2, 0
	.param .b64 param0;
	st.param.f64 	[param0], 0d4008000000000000;
	.param .b64 retval0;
	call.uni (retval0), 
	__internal_accurate_pow, 
	(
	param0
	);
	ld.param.f64 	%fd24, [retval0];
	} // callseq 2
	neg.f64 	%fd26, %fd24;
	selp.f64 	%fd27, %fd26, %fd24, %p7;
	selp.f64 	%fd3, %fd27, %fd24, %p6;
	mov.b32 	%r35, 0;
$L__BB0_5:
	cvt.rn.f64.s32 	%fd28, %r35;
	add.f64 	%fd29, %fd2, %fd28;
	add.f64 	%fd30, %fd29, 0dBFF0000000000000;
	cvt.rzi.s32.f64 	%r28, %fd30;
	mul.wide.s32 	%rd11, %r28, 4;
	add.s64 	%rd12, %rd1, %rd11;
	ld.global.u32 	%r29, [%rd12];
	add.f64 	%fd31, %fd3, %fd28;
	add.f64 	%fd32, %fd31, 0dBFF0000000000000;
	cvt.rzi.s32.f64 	%r30, %fd32;
	mul.wide.s32 	%rd13, %r30, 4;
	add.s64 	%rd14, %rd1, %rd13;
	ld.global.u32 	%r31, [%rd14];
	add.s32 	%r32, %r31, %r29;
	st.global.u32 	[%rd14], %r32;
	cvt.rzi.s32.f64 	%r35, %fd31;
	setp.lt.s32 	%p8, %r35, 8;
	@%p8 bra 	$L__BB0_5;
	ret;

}
	// .globl	_Z19parallel_reduce_maxPi
.visible .entry _Z19parallel_reduce_maxPi(
	.param .u64 .ptr .align 1 _Z19parallel_reduce_maxPi_param_0
)
{
	.reg .pred 	%p<9>;
	.reg .b32 	%r<36>;
	.reg .b64 	%rd<15>;
	.reg .b64 	%fd<33>;

	ld.param.u64 	%rd2, [_Z19parallel_reduce_maxPi_param_0];
	cvta.to.global.u64 	%rd1, %rd2;
	mov.f64 	%fd4, 0d4000000000000000;
	{
	.reg .b32 %temp; 
	mov.b64 	{%temp, %r1}, %fd4;
	}
	setp.lt.s32 	%p1, %r1, 0;
	mov.f64 	%fd5, 0d3FF0000000000000;
	{
	.reg .b32 %temp; 
	mov.b64 	{%temp, %r9}, %fd5;
	}
	and.b32  	%r11, %r9, 2146435072;
	setp.eq.s32 	%p2, %r11, 1072693248;
	{ // callseq 3, 0
	.param .b64 param0;
	st.param.f64 	[param0], 0d3FF0000000000000;
	.param .b64 retval0;
	call.uni (retval0), 
	__internal_accurate_pow, 
	(
	param0
	);
	ld.param.f64 	%fd6, [retval0];
	} // callseq 3
	neg.f64 	%fd8, %fd6;
	selp.f64 	%fd9, %fd8, %fd6, %p2;
	selp.f64 	%fd1, %fd9, %fd6, %p1;
	mov.b32 	%r33, 0;
$L__BB1_1:
	cvt.rn.f64.s32 	%fd10, %r33;
	add.f64 	%fd11, %fd10, 0d3FF0000000000000;
	add.f64 	%fd12, %fd11, 0dBFF0000000000000;
	cvt.rzi.s32.f64 	%r12, %fd12;
	mul.wide.s32 	%rd3, %r12, 4;
	add.s64 	%rd4, %rd1, %rd3;
	ld.global.u32 	%r13, [%rd4];
	add.f64 	%fd13, %fd1, %fd10;
	add.f64 	%fd14, %fd13, 0dBFF0000000000000;
	cvt.rzi.s32.f64 	%r14, %fd14;
	mul.wide.s32 	%rd5, %r14, 4;
	add.s64 	%rd6, %rd1, %rd5;
	ld.global.u32 	%r15, [%rd6];
	max.s32 	%r16, %r13, %r15;
	st.global.u32 	[%rd6], %r16;
	cvt.rzi.s32.f64 	%r33, %fd13;
	setp.lt.s32 	%p3, %r33, 8;
	@%p3 bra 	$L__BB1_1;
	{ // callseq 4, 0
	.param .b64 param0;
	st.param.f64 	[param0], 0d4000000000000000;
	.param .b64 retval0;
	call.uni (retval0), 
	__internal_accurate_pow, 
	(
	param0
	);
	ld.param.f64 	%fd15, [retval0];
	} // callseq 4
	and.b32  	%r18, %r1, -1048576;
	setp.eq.s32 	%p4, %r18, -1085276160;
	neg.f64 	%fd17, %fd15;
	selp.f64 	%fd2, %fd17, %fd15, %p4;
	mov.b32 	%r34, 0;
$L__BB1_3:
	cvt.rn.f64.s32 	%fd18, %r34;
	add.f64 	%fd19, %fd1, %fd18;
	add.f64 	%fd20, %fd19, 0dBFF0000000000000;
	cvt.rzi.s32.f64 	%r19, %fd20;
	mul.wide.s32 	%rd7, %r19, 4;
	add.s64 	%rd8, %rd1, %rd7;
	ld.global.u32 	%r20, [%rd8];
	add.f64 	%fd21, %fd2, %fd18;
	add.f64 	%fd22, %fd21, 0dBFF0000000000000;
	cvt.rzi.s32.f64 	%r21, %fd22;
	mul.wide.s32 	%rd9, %r21, 4;
	add.s64 	%rd10, %rd1, %rd9;
	ld.global.u32 	%r22, [%rd10];
	max.s32 	%r23, %r20, %r22;
	st.global.u32 	[%rd10], %r23;
	cvt.rzi.s32.f64 	%r34, %fd21;
	setp.lt.s32 	%p5, %r34, 8;
	@%p5 bra 	$L__BB1_3;
	setp.lt.s32 	%p6, %r1, 0;
	mov.f64 	%fd23, 0d4008000000000000;
	{
	.reg .b32 %temp; 
	mov.b64 	{%temp, %r25}, %fd23;
	}
	and.b32  	%r27, %r25, 2146435072;
	setp.eq.s32 	%p7, %r27, 1073741824;
	{ // callseq 5, 0
	.param .b64 param0;
	st.param.f64 	[param0], 0d4008000000000000;
	.param .b64 retval0;
	call.uni (retval0), 
	__internal_accurate_pow, 
	(
	param0
	);
	ld.param.f64 	%fd24, [retval0];
	} // callseq 5
	neg.f64 	%fd26, %fd24;
	selp.f64 	%fd27, %fd26, %fd24, %p7;
	selp.f64 	%fd3, %fd27, %fd24, %p6;
	mov.b32 	%r35, 0;
$L__BB1_5:
	cvt.rn.f64.s32 	%fd28, %r35;
	add.f64 	%fd29, %fd2, %fd28;
	add.f64 	%fd30, %fd29, 0dBFF0000000000000;
	cvt.rzi.s32.f64 	%r28, %fd30;
	mul.wide.s32 	%rd11, %r28, 4;
	add.s64 	%rd12, %rd1, %rd11;
	ld.global.u32 	%r29, [%rd12];
	add.f64 	%fd31, %fd3, %fd28;
	add.f64 	%fd32, %fd31, 0dBFF0000000000000;
	cvt.rzi.s32.f64 	%r30, %fd32;
	mul.wide.s32 	%rd13, %r30, 4;
	add.s64 	%rd14, %rd1, %rd13;
	ld.global.u32 	%r31, [%rd14];
	max.s32 	%r32, %r29, %r31;
	st.global.u32 	[%rd14], %r32;
	cvt.rzi.s32.f64 	%r35, %fd31;
	setp.lt.s32 	%p8, %r35, 8;
	@%p8 bra 	$L__BB1_5;
	ret;

}
.func  (.param .b64 func_retval0) __internal_accurate_pow(
	.param .b64 __internal_accurate_pow_param_0
)
{
	.reg .pred 	%p<8>;
	.reg .b32 	%r<46>;
	.reg .b32 	%f<3>;
	.reg .b64 	%fd<109>;

	ld.param.f64 	%fd10, [__internal_accurate_pow_param_0];
	mov.f64 	%fd11, 0d4000000000000000;
	{
	.reg .b32 %temp; 
	mov.b64 	{%temp, %r8}, %fd11;
	}
	{
	.reg .b32 %temp; 
	mov.b64 	{%r9, %temp}, %fd11;
	}
	shr.u32 	%r10, %r8, 20;
	setp.lt.u32 	%p1, %r8, 1048576;
	mov.f64 	%fd12, 0d4360000000000000;
	{
	.reg .b32 %temp; 
	mov.b64 	{%temp, %r11}, %fd12;
	}
	{
	.reg .b32 %temp; 
	mov.b64 	{%r12, %temp}, %fd12;
	}
	shr.u32 	%r13, %r11, 20;
	add.s32 	%r14, %r13, -54;
	selp.b32 	%r15, %r12, %r9, %p1;
	selp.b32 	%r16, %r11, %r8, %p1;
	selp.b32 	%r1, %r14, %r10, %p1;
	add.s32 	%r45, %r1, -1023;
	and.b32  	%r17, %r16, -2146435073;
	or.b32  	%r18, %r17, 1072693248;
	mov.b64 	%fd107, {%r15, %r18};
	setp.lt.u32 	%p2, %r18, 1073127583;
	@%p2 bra 	$L__BB2_2;
	{
	.reg .b32 %temp; 
	mov.b64 	{%r19, %temp}, %fd107;
	}
	{
	.reg .b32 %temp; 
	mov.b64 	{%temp, %r20}, %fd107;
	}
	add.s32 	%r21, %r20, -1048576;
	mov.b64 	%fd107, {%r19, %r21};
	add.s32 	%r45, %r1, -1022;
$L__BB2_2:
	add.f64 	%fd13, %fd107, 0dBFF0000000000000;
	add.f64 	%fd14, %fd107, 0d3FF0000000000000;
	rcp.approx.ftz.f64 	%fd15, %fd14;
	neg.f64 	%fd16, %fd14;
	fma.rn.f64 	%fd17, %fd16, %fd15, 0d3FF0000000000000;
	fma.rn.f64 	%fd18, %fd17, %fd17, %fd17;
	fma.rn.f64 	%fd19, %fd18, %fd15, %fd15;
	mul.f64 	%fd20, %fd13, %fd19;
	fma.rn.f64 	%fd21, %fd13, %fd19, %fd20;
	mul.f64 	%fd22, %fd21, %fd21;
	fma.rn.f64 	%fd23, %fd22, 0d3EB0F5FF7D2CAFE2, 0d3ED0F5D241AD3B5A;
	fma.rn.f64 	%fd24, %fd23, %fd22, 0d3EF3B20A75488A3F;
	fma.rn.f64 	%fd25, %fd24, %fd22, 0d3F1745CDE4FAECD5;
	fma.rn.f64 	%fd26, %fd25, %fd22, 0d3F3C71C7258A578B;
	fma.rn.f64 	%fd27, %fd26, %fd22, 0d3F6249249242B910;
	fma.rn.f64 	%fd28, %fd27, %fd22, 0d3F89999999999DFB;
	sub.f64 	%fd29, %fd13, %fd21;
	add.f64 	%fd30, %fd29, %fd29;
	neg.f64 	%fd31, %fd21;
	fma.rn.f64 	%fd32, %fd31, %fd13, %fd30;
	mul.f64 	%fd33, %fd19, %fd32;
	fma.rn.f64 	%fd34, %fd22, %fd28, 0d3FB5555555555555;
	mov.f64 	%fd35, 0d3FB5555555555555;
	sub.f64 	%fd36, %fd35, %fd34;
	fma.rn.f64 	%fd37, %fd22, %fd28, %fd36;
	add.f64 	%fd38, %fd37, 0dBC46A4CB00B9E7B0;
	add.f64 	%fd39, %fd34, %fd38;
	sub.f64 	%fd40, %fd34, %fd39;
	add.f64 	%fd41, %fd38, %fd40;
	mul.rn.f64 	%fd42, %fd21, %fd21;
	neg.f64 	%fd43, %fd42;
	fma.rn.f64 	%fd44, %fd21, %fd21, %fd43;
	{
	.reg .b32 %temp; 
	mov.b64 	{%r22, %temp}, %fd33;
	}
	{
	.reg .b32 %temp; 
	mov.b64 	{%temp, %r23}, %fd33;
	}
	add.s32 	%r24, %r23, 1048576;
	mov.b64 	%fd45, {%r22, %r24};
	fma.rn.f64 	%fd46, %fd21, %fd45, %fd44;
	mul.rn.f64 	%fd47, %fd42, %fd21;
	neg.f64 	%fd48, %fd47;
	fma.rn.f64 	%fd49, %fd42, %fd21, %fd48;
	fma.rn.f64 	%fd50, %fd42, %fd33, %fd49;
	fma.rn.f64 	%fd51, %fd46, %fd21, %fd50;
	mul.rn.f64 	%fd52, %fd39, %fd47;
	neg.f64 	%fd53, %fd52;
	fma.rn.f64 	%fd54, %fd39, %fd47, %fd53;
	fma.rn.f64 	%fd55, %fd39, %fd51, %fd54;
	fma.rn.f64 	%fd56, %fd41, %fd47, %fd55;
	add.f64 	%fd57, %fd52, %fd56;
	sub.f64 	%fd58, %fd52, %fd57;
	add.f64 	%fd59, %fd56, %fd58;
	add.f64 	%fd60, %fd21, %fd57;
	sub.f64 	%fd61, %fd21, %fd60;
	add.f64 	%fd62, %fd57, %fd61;
	add.f64 	%fd63, %fd59, %fd62;
	add.f64 	%fd64, %fd33, %fd63;
	add.f64 	%fd65, %fd60, %fd64;
	sub.f64 	%fd66, %fd60, %fd65;
	add.f64 	%fd67, %fd64, %fd66;
	xor.b32  	%r25, %r45, -2147483648;
	mov.b32 	%r26, 1127219200;
	mov.b64 	%fd68, {%r25, %r26};
	mov.b32 	%r27, -2147483648;
	mov.b64 	%fd69, {%r27, %r26};
	sub.f64 	%fd70, %fd68, %fd69;
	fma.rn.f64 	%fd71, %fd70, 0d3FE62E42FEFA39EF, %fd65;
	fma.rn.f64 	%fd72, %fd70, 0dBFE62E42FEFA39EF, %fd71;
	sub.f64 	%fd73, %fd72, %fd65;
	sub.f64 	%fd74, %fd67, %fd73;
	fma.rn.f64 	%fd75, %fd70, 0d3C7ABC9E3B39803F, %fd74;
	add.f64 	%fd76, %fd71, %fd75;
	sub.f64 	%fd77, %fd71, %fd76;
	add.f64 	%fd78, %fd75, %fd77;
	{
	.reg .b32 %temp; 
	mov.b64 	{%temp, %r28}, %fd10;
	}
	{
	.reg .b32 %temp; 
	mov.b64 	{%r29, %temp}, %fd10;
	}
	shl.b32 	%r30, %r28, 1;
	setp.gt.u32 	%p3, %r30, -33554433;
	and.b32  	%r31, %r28, -15728641;
	selp.b32 	%r32, %r31, %r28, %p3;
	mov.b64 	%fd79, {%r29, %r32};
	mul.rn.f64 	%fd80, %fd76, %fd79;
	neg.f64 	%fd81, %fd80;
	fma.rn.f64 	%fd82, %fd76, %fd79, %fd81;
	fma.rn.f64 	%fd83, %fd78, %fd79, %fd82;
	add.f64 	%fd4, %fd80, %fd83;
	sub.f64 	%fd84, %fd80, %fd4;
	add.f64 	%fd5, %fd83, %fd84;
	fma.rn.f64 	%fd85, %fd4, 0d3FF71547652B82FE, 0d4338000000000000;
	{
	.reg .b32 %temp; 
	mov.b64 	{%r5, %temp}, %fd85;
	}
	mov.f64 	%fd86, 0dC338000000000000;
	add.rn.f64 	%fd87, %fd85, %fd86;
	fma.rn.f64 	%fd88, %fd87, 0dBFE62E42FEFA39EF, %fd4;
	fma.rn.f64 	%fd89, %fd87, 0dBC7ABC9E3B39803F, %fd88;
	fma.rn.f64 	%fd90, %fd89, 0d3E5ADE1569CE2BDF, 0d3E928AF3FCA213EA;
	fma.rn.f64 	%fd91, %fd90, %fd89, 0d3EC71DEE62401315;
	fma.rn.f64 	%fd92, %fd91, %fd89, 0d3EFA01997C89EB71;
	fma.rn.f64 	%fd93, %fd92, %fd89, 0d3F2A01A014761F65;
	fma.rn.f64 	%fd94, %fd93, %fd89, 0d3F56C16C1852B7AF;
	fma.rn.f64 	%fd95, %fd94, %fd89, 0d3F81111111122322;
	fma.rn.f64 	%fd96, %fd95, %fd89, 0d3FA55555555502A1;
	fma.rn.f64 	%fd97, %fd96, %fd89, 0d3FC5555555555511;
	fma.rn.f64 	%fd98, %fd97, %fd89, 0d3FE000000000000B;
	fma.rn.f64 	%fd99, %fd98, %fd89, 0d3FF0000000000000;
	fma.rn.f64 	%fd100, %fd99, %fd89, 0d3FF0000000000000;
	{
	.reg .b32 %temp; 
	mov.b64 	{%r6, %temp}, %fd100;
	}
	{
	.reg .b32 %temp; 
	mov.b64 	{%temp, %r7}, %fd100;
	}
	shl.b32 	%r33, %r5, 20;
	add.s32 	%r34, %r33, %r7;
	mov.b64 	%fd108, {%r6, %r34};
	{
	.reg .b32 %temp; 
	mov.b64 	{%temp, %r35}, %fd4;
	}
	mov.b32 	%f2, %r35;
	abs.f32 	%f1, %f2;
	setp.lt.f32 	%p4, %f1, 0f4086232B;
	@%p4 bra 	$L__BB2_5;
	setp.lt.f64 	%p5, %fd4, 0d0000000000000000;
	add.f64 	%fd101, %fd4, 0d7FF0000000000000;
	selp.f64 	%fd108, 0d0000000000000000, %fd101, %p5;
	setp.geu.f32 	%p6, %f1, 0f40874800;
	@%p6 bra 	$L__BB2_5;
	shr.u32 	%r36, %r5, 31;
	add.s32 	%r37, %r5, %r36;
	shr.s32 	%r38, %r37, 1;
	shl.b32 	%r39, %r38, 20;
	add.s32 	%r40, %r7, %r39;
	mov.b64 	%fd102, {%r6, %r40};
	sub.s32 	%r41, %r5, %r38;
	shl.b32 	%r42, %r41, 20;
	add.s32 	%r43, %r42, 1072693248;
	mov.b32 	%r44, 0;
	mov.b64 	%fd103, {%r44, %r43};
	mul.f64 	%fd108, %fd103, %fd102;
$L__BB2_5:
	abs.f64 	%fd104, %fd108;
	setp.eq.f64 	%p7, %fd104, 0d7FF0000000000000;
	fma.rn.f64 	%fd105, %fd108, %fd5, %fd108;
	selp.f64 	%fd106, %fd108, %fd105, %p7;
	st.param.f64 	[func_retval0], %fd106;
	ret;

}


// ===== COMPILED SASS (sm_100) =====

	.target	sm_100

	.elftype	@"ET_EXEC"


//--------------------- .note.nv.tkinfo           --------------------------
	.section	.note.nv.tkinfo,"",@"SHT_NOTE"
	.sectionflags	@"SHF_NOTE_NV_TKINFO"
	.tkinfo
        /*0018*/ 	.word	0x00000002
        /*0030*/ 	.string	""
        /*0030*/ 	.string	"ptxas"
        /*0030*/ 	.string	"Cuda compilation tools, release 13.0, V13.0.88"
        /*0030*/ 	.string	"Build cuda_13.0.r13.0/compiler.36424714_0"
        /*0030*/ 	.string	"-arch sm_100 -m 64 "



//--------------------- .note.nv.cuinfo           --------------------------
	.section	.note.nv.cuinfo,"",@"SHT_NOTE"
	.sectionflags	@"SHF_NOTE_NV_CUINFO"
        /*0018*/ 	.short	0x0002
        /*001a*/ 	.short	0x0064
        /*001c*/ 	.short	0x0082
	.zero		2


//--------------------- .nv.info                  --------------------------
	.section	.nv.info,"",@"SHT_CUDA_INFO"
	.align	4


	//----- nvinfo : EIATTR_REGCOUNT
	.align		4
        /*0000*/ 	.byte	0x04, 0x2f
        /*0002*/ 	.short	(.L_1 - .L_0)
	.align		4
.L_0:
        /*0004*/ 	.word	index@(_Z24parallel_reduce_additionPi)
        /*0008*/ 	.word	0x0000001c


	//----- nvinfo : EIATTR_FRAME_SIZE
	.align		4
.L_1:
        /*000c*/ 	.byte	0x04, 0x11
        /*000e*/ 	.short	(.L_3 - .L_2)
	.align		4
.L_2:
        /*0010*/ 	.word	index@($_Z24parallel_reduce_additionPi$__internal_accurate_pow)
        /*0014*/ 	.word	0x00000000


	//----- nvinfo : EIATTR_FRAME_SIZE
	.align		4
.L_3:
        /*0018*/ 	.byte	0x04, 0x11
        /*001a*/ 	.short	(.L_5 - .L_4)
	.align		4
.L_4:
        /*001c*/ 	.word	index@(_Z24parallel_reduce_additionPi)
        /*0020*/ 	.word	0x00000000


	//----- nvinfo : EIATTR_REGCOUNT
	.align		4
.L_5:
        /*0024*/ 	.byte	0x04, 0x2f
        /*0026*/ 	.short	(.L_7 - .L_6)
	.align		4
.L_6:
        /*0028*/ 	.word	index@(_Z19parallel_reduce_maxPi)
        /*002c*/ 	.word	0x0000001c


	//----- nvinfo : EIATTR_FRAME_SIZE
	.align		4
.L_7:
        /*0030*/ 	.byte	0x04, 0x11
        /*0032*/ 	.short	(.L_9 - .L_8)
	.align		4
.L_8:
        /*0034*/ 	.word	index@($_Z19parallel_reduce_maxPi$__internal_accurate_pow)
        /*0038*/ 	.word	0x00000000


	//----- nvinfo : EIATTR_FRAME_SIZE
	.align		4
.L_9:
        /*003c*/ 	.byte	0x04, 0x11
        /*003e*/ 	.short	(.L_11 - .L_10)
	.align		4
.L_10:
        /*0040*/ 	.word	index@(_Z19parallel_reduce_maxPi)
        /*0044*/ 	.word	0x00000000


	//----- nvinfo : EIATTR_MIN_STACK_SIZE
	.align		4
.L_11:
        /*0048*/ 	.byte	0x04, 0x12
        /*004a*/ 	.short	(.L_13 - .L_12)
	.align		4
.L_12:
        /*004c*/ 	.word	index@(_Z19parallel_reduce_maxPi)
        /*0050*/ 	.word	0x00000000


	//----- nvinfo : EIATTR_MIN_STACK_SIZE
	.align		4
.L_13:
        /*0054*/ 	.byte	0x04, 0x12
        /*0056*/ 	.short	(.L_15 - .L_14)
	.align		4
.L_14:
        /*0058*/ 	.word	index@(_Z24parallel_reduce_additionPi)
        /*005c*/ 	.word	0x00000000
.L_15:


//--------------------- .nv.compat                --------------------------
	.section	.nv.compat,"",@"SHT_CUDA_COMPAT_INFO"
	.align	4
        /*0000*/ 	.byte	0x02, 0x09, 0x00, 0x00, 0x02, 0x02, 0x01, 0x00, 0x02, 0x05, 0x05, 0x00, 0x03, 0x07, 0x01, 0x01
        /*0010*/ 	.byte	0x02, 0x03, 0x00, 0x00, 0x02, 0x06, 0x01, 0x00, 0x04, 0x0b, 0x08, 0x00, 0x01, 0x00, 0x00, 0x00
        /*0020*/ 	.byte	0x00, 0x00, 0x00, 0x00


//--------------------- .nv.info._Z19parallel_reduce_maxPi --------------------------
	.section	.nv.info._Z19parallel_reduce_maxPi,"",@"SHT_CUDA_INFO"
	.sectionflags	@""
	.align	4


	//----- nvinfo : EIATTR_CUDA_API_VERSION
	.align		4
        /*0000*/ 	.byte	0x04, 0x37
        /*0002*/ 	.short	(.L_17 - .L_16)
.L_16:
        /*0004*/ 	.word	0x00000082


	//----- nvinfo : EIATTR_KPARAM_INFO
	.align		4
.L_17:
        /*0008*/ 	.byte	0x04, 0x17
        /*000a*/ 	.short	(.L_19 - .L_18)
.L_18:
        /*000c*/ 	.word	0x00000000
        /*0010*/ 	.short	0x0000
        /*0012*/ 	.short	0x0000
        /*0014*/ 	.byte	0x00, 0xf5, 0x21, 0x00


	//----- nvinfo : EIATTR_SPARSE_MMA_MASK
	.align		4
.L_19:
        /*0018*/ 	.byte	0x03, 0x50
        /*001a*/ 	.short	0x0000


	//----- nvinfo : EIATTR_MAXREG_COUNT
	.align		4
        /*001c*/ 	.byte	0x03, 0x1b
        /*001e*/ 	.short	0x00ff


	//----- nvinfo : EIATTR_MERCURY_ISA_VERSION
	.align		4
        /*0020*/ 	.byte	0x03, 0x5f
        /*0022*/ 	.short	0x0101


	//----- nvinfo : EIATTR_VRC_CTA_INIT_COUNT
	.align		4
        /*0024*/ 	.byte	0x02, 0x4a
	.zero		1
	.zero		1


	//----- nvinfo : EIATTR_EXIT_INSTR_OFFSETS
	.align		4
        /*0028*/ 	.byte	0x04, 0x1c
        /*002a*/ 	.short	(.L_21 - .L_20)


	//   ....[0]....
.L_20:
        /*002c*/ 	.word	0x00000480


	//----- nvinfo : EIATTR_CRS_STACK_SIZE
	.align		4
.L_21:
        /*0030*/ 	.byte	0x04, 0x1e
        /*0032*/ 	.short	(.L_23 - .L_22)
.L_22:
        /*0034*/ 	.word	0x00000000


	//----- nvinfo : EIATTR_CBANK_PARAM_SIZE
	.align		4
.L_23:
        /*0038*/ 	.byte	0x03, 0x19
        /*003a*/ 	.short	0x0008


	//----- nvinfo : EIATTR_PARAM_CBANK
	.align		4
        /*003c*/ 	.byte	0x04, 0x0a
        /*003e*/ 	.short	(.L_25 - .L_24)
	.align		4
.L_24:
        /*0040*/ 	.word	index@(.nv.constant0._Z19parallel_reduce_maxPi)
        /*0044*/ 	.short	0x0380
        /*0046*/ 	.short	0x0008


	//----- nvinfo : EIATTR_SW_WAR
	.align		4
.L_25:
        /*0048*/ 	.byte	0x04, 0x36
        /*004a*/ 	.short	(.L_27 - .L_26)
.L_26:
        /*004c*/ 	.word	0x00000008
.L_27:


//--------------------- .nv.info._Z24parallel_reduce_additionPi --------------------------
	.section	.nv.info._Z24parallel_reduce_additionPi,"",@"SHT_CUDA_INFO"
	.sectionflags	@""
	.align	4


	//----- nvinfo : EIATTR_CUDA_API_VERSION
	.align		4
        /*0000*/ 	.byte	0x04, 0x37
        /*0002*/ 	.short	(.L_29 - .L_28)
.L_28:
        /*0004*/ 	.word	0x00000082


	//----- nvinfo : EIATTR_KPARAM_INFO
	.align		4
.L_29:
        /*0008*/ 	.byte	0x04, 0x17
        /*000a*/ 	.short	(.L_31 - .L_30)
.L_30:
        /*000c*/ 	.word	0x00000000
        /*0010*/ 	.short	0x0000
        /*0012*/ 	.short	0x0000
        /*0014*/ 	.byte	0x00, 0xf5, 0x21, 0x00


	//----- nvinfo : EIATTR_SPARSE_MMA_MASK
	.align		4
.L_31:
        /*0018*/ 	.byte	0x03, 0x50
        /*001a*/ 	.short	0x0000


	//----- nvinfo : EIATTR_MAXREG_COUNT
	.align		4
        /*001c*/ 	.byte	0x03, 0x1b
        /*001e*/ 	.short	0x00ff


	//----- nvinfo : EIATTR_MERCURY_ISA_VERSION
	.align		4
        /*0020*/ 	.byte	0x03, 0x5f
        /*0022*/ 	.short	0x0101


	//----- nvinfo : EIATTR_VRC_CTA_INIT_COUNT
	.align		4
        /*0024*/ 	.byte	0x02, 0x4a
	.zero		1
	.zero		1


	//----- nvinfo : EIATTR_EXIT_INSTR_OFFSETS
	.align		4
        /*0028*/ 	.byte	0x04, 0x1c
        /*002a*/ 	.short	(.L_33 - .L_32)


	//   ....[0]....
.L_32:
        /*002c*/ 	.word	0x00000480


	//----- nvinfo : EIATTR_CRS_STACK_SIZE
	.align		4
.L_33:
        /*0030*/ 	.byte	0x04, 0x1e
        /*0032*/ 	.short	(.L_35 - .L_34)
.L_34:
        /*0034*/ 	.word	0x00000000


	//----- nvinfo : EIATTR_CBANK_PARAM_SIZE
	.align		4
.L_35:
        /*0038*/ 	.byte	0x03, 0x19
        /*003a*/ 	.short	0x0008


	//----- nvinfo : EIATTR_PARAM_CBANK
	.align		4
        /*003c*/ 	.byte	0x04, 0x0a
        /*003e*/ 	.short	(.L_37 - .L_36)
	.align		4
.L_36:
        /*0040*/ 	.word	index@(.nv.constant0._Z24parallel_reduce_additionPi)
        /*0044*/ 	.short	0x0380
        /*0046*/ 	.short	0x0008


	//----- nvinfo : EIATTR_SW_WAR
	.align		4
.L_37:
        /*0048*/ 	.byte	0x04, 0x36
        /*004a*/ 	.short	(.L_39 - .L_38)
.L_38:
        /*004c*/ 	.word	0x00000008
.L_39:


//--------------------- .nv.callgraph             --------------------------
	.section	.nv.callgraph,"",@"SHT_CUDA_CALLGRAPH"
	.align	4
	.sectionentsize	8
	.align		4
        /*0000*/ 	.word	0x00000000
	.align		4
        /*0004*/ 	.word	0xffffffff
	.align		4
        /*0008*/ 	.word	0x00000000
	.align		4
        /*000c*/ 	.word	0xfffffffe
	.align		4
        /*0010*/ 	.word	0x00000000
	.align		4
        /*0014*/ 	.word	0xfffffffd
	.align		4
        /*0018*/ 	.word	0x00000000
	.align		4
        /*001c*/ 	.word	0xfffffffc


//--------------------- .text._Z19parallel_reduce_maxPi --------------------------
	.section	.text._Z19parallel_reduce_maxPi,"ax",@progbits
	.align	128
        .global         _Z19parallel_reduce_maxPi
        .type           _Z19parallel_reduce_maxPi,@function
        .size           _Z19parallel_reduce_maxPi,(.L_x_10 - _Z19parallel_reduce_maxPi)
        .other          _Z19parallel_reduce_maxPi,@"STO_CUDA_ENTRY STV_DEFAULT"
_Z19parallel_reduce_maxPi:
.text._Z19parallel_reduce_maxPi:
[----:B------:R-:W-:Y:S01]  /*0000*/  LDC R1, c[0x0][0x37c] ;  /* 0x0000df00ff017b82 */ /* 0x000fe20000000800 */
[----:B------:R-:W-:Y:S01]  /*0010*/  MOV R0, 0x50 ;  /* 0x0000005000007802 */ /* 0x000fe20000000f00 */
[----:B------:R-:W-:Y:S01]  /*0020*/  UMOV UR4, URZ ;  /* 0x000000ff00047c82 */ /* 0x000fe20008000000 */
[----:B------:R-:W-:-:S05]  /*0030*/  UMOV UR6, 0x3ff00000 ;  /* 0x3ff0000000067882 */ /* 0x000fca0000000000 */
[----:B------:R-:W-:Y:S05]  /*0040*/  CALL.REL.NOINC `($_Z19parallel_reduce_maxPi$__internal_accurate_pow) ;  /* 0x0000000400107944 */ /* 0x000fea0003c00000 */
[----:B------:R-:W0:Y:S01]  /*0050*/  LDC.64 R4, c[0x0][0x380] ;  /* 0x0000e000ff047b82 */ /* 0x000e220000000a00 */
[----:B------:R-:W-:Y:S01]  /*0060*/  IMAD.MOV.U32 R0, RZ, RZ, RZ ;  /* 0x000000ffff007224 */ /* 0x000fe200078e00ff */
[----:B------:R-:W-:Y:S01]  /*0070*/  MOV R3, R9 ;  /* 0x0000000900037202 */ /* 0x000fe20000000f00 */
[----:B------:R-:W-:Y:S01]  /*0080*/  IMAD.MOV.U32 R2, RZ, RZ, R8 ;  /* 0x000000ffff027224 */ /* 0x000fe200078e0008 */
[----:B------:R-:W1:Y:S06]  /*0090*/  LDCU.64 UR8, c[0x0][0x358] ;  /* 0x00006b00ff0877ac */ /* 0x000e6c0008000a00 */
.L_x_0:
[----:B--2---:R-:W2:Y:S02]  /*00a0*/  I2F.F64 R6, R0 ;  /* 0x0000000000067312 */ /* 0x004ea40000201c00 */
[----:B--2---:R-:W-:Y:S02]  /*00b0*/  DADD R10, R2, R6 ;  /* 0x00000000020a7229 */ /* 0x004fe40000000006 */
[----:B------:R-:W-:-:S06]  /*00c0*/  DADD R8, R6, 1 ;  /* 0x3ff0000006087429 */ /* 0x000fcc0000000000 */
[----:B------:R-:W-:Y:S02]  /*00d0*/  DADD R12, R10, -1 ;  /* 0xbff000000a0c7429 */ /* 0x000fe40000000000 */
[----:B------:R-:W-:-:S06]  /*00e0*/  DADD R8, R8, -1 ;  /* 0xbff0000008087429 */ /* 0x000fcc0000000000 */
[----:B------:R-:W0:Y:S08]  /*00f0*/  F2I.F64.TRUNC R7, R8 ;  /* 0x0000000800077311 */ /* 0x000e30000030d100 */
[----:B------:R-:W2:Y:S01]  /*0100*/  F2I.F64.TRUNC R13, R12 ;  /* 0x0000000c000d7311 */ /* 0x000ea2000030d100 */
[----:B0-----:R-:W-:-:S06]  /*0110*/  IMAD.WIDE R6, R7, 0x4, R4 ;  /* 0x0000000407067825 */ /* 0x001fcc00078e0204 */
[----:B-1----:R-:W3:Y:S01]  /*0120*/  LDG.E R6, desc[UR8][R6.64] ;  /* 0x0000000806067981 */ /* 0x002ee2000c1e1900 */
[----:B--2---:R-:W-:-:S05]  /*0130*/  IMAD.WIDE R14, R13, 0x4, R4 ;  /* 0x000000040d0e7825 */ /* 0x004fca00078e0204 */
[----:B------:R-:W3:Y:S01]  /*0140*/  LDG.E R17, desc[UR8][R14.64] ;  /* 0x000000080e117981 */ /* 0x000ee2000c1e1900 */
[----:B------:R-:W0:Y:S02]  /*0150*/  F2I.F64.TRUNC R0, R10 ;  /* 0x0000000a00007311 */ /* 0x000e24000030d100 */
[----:B0-----:R-:W-:Y:S02]  /*0160*/  ISETP.GE.AND P0, PT, R0, 0x8, PT ;  /* 0x000000080000780c */ /* 0x001fe40003f06270 */
[----:B---3--:R-:W-:-:S05]  /*0170*/  VIMNMX R17, PT, PT, R6, R17, !PT ;  /* 0x0000001106117248 */ /* 0x008fca0007fe0100 */
[----:B------:R2:W-:Y:S06]  /*0180*/  STG.E desc[UR8][R14.64], R17 ;  /* 0x000000110e007986 */ /* 0x0005ec000c101908 */
[----:B------:R-:W-:Y:S05]  /*0190*/  @!P0 BRA `(.L_x_0) ;  /* 0xfffffffc00c08947 */ /* 0x000fea000383ffff */
[----:B------:R-:W-:Y:S01]  /*01a0*/  MOV R0, 0x1d0 ;  /* 0x000001d000007802 */ /* 0x000fe20000000f00 */
[----:B------:R-:W-:-:S06]  /*01b0*/  UMOV UR6, 0x40000000 ;  /* 0x4000000000067882 */ /* 0x000fcc0000000000 */
[----:B--2---:R-:W-:Y:S05]  /*01c0*/  CALL.REL.NOINC `($_Z19parallel_reduce_maxPi$__internal_accurate_pow) ;  /* 0x0000000000b07944 */ /* 0x004fea0003c00000 */
[----:B------:R-:W0:Y:S01]  /*01d0*/  LDC.64 R6, c[0x0][0x380] ;  /* 0x0000e000ff067b82 */ /* 0x000e220000000a00 */
[----:B------:R-:W-:Y:S01]  /*01e0*/  IMAD.MOV.U32 R0, RZ, RZ, RZ ;  /* 0x000000ffff007224 */ /* 0x000fe200078e00ff */
[----:B------:R-:W-:Y:S01]  /*01f0*/  MOV R5, R9 ;  /* 0x0000000900057202 */ /* 0x000fe20000000f00 */
[----:B------:R-:W-:-:S07]  /*0200*/  IMAD.MOV.U32 R4, RZ, RZ, R8 ;  /* 0x000000ffff047224 */ /* 0x000fce00078e0008 */
.L_x_1:
[----:B-1----:R-:W1:Y:S02]  /*0210*/  I2F.F64 R8, R0 ;  /* 0x0000000000087312 */ /* 0x002e640000201c00 */
[--C-:B-1----:R-:W-:Y:S02]  /*0220*/  DADD R12, R4, R8.reuse ;  /* 0x00000000040c7229 */ /* 0x102fe40000000008 */
[----:B------:R-:W-:-:S06]  /*0230*/  DADD R10, R2, R8 ;  /* 0x00000000020a7229 */ /* 0x000fcc0000000008 */
[----:B------:R-:W-:Y:S02]  /*0240*/  DADD R14, R12, -1 ;  /* 0xbff000000c0e7429 */ /* 0x000fe40000000000 */
[----:B------:R-:W-:-:S06]  /*0250*/  DADD R10, R10, -1 ;  /* 0xbff000000a0a7429 */ /* 0x000fcc0000000000 */
[----:B------:R-:W0:Y:S08]  /*0260*/  F2I.F64.TRUNC R9, R10 ;  /* 0x0000000a00097311 */ /* 0x000e30000030d100 */
[----:B------:R-:W1:Y:S01]  /*0270*/  F2I.F64.TRUNC R15, R14 ;  /* 0x0000000e000f7311 */ /* 0x000e62000030d100 */
[----:B0-----:R-:W-:-:S06]  /*0280*/  IMAD.WIDE R8, R9, 0x4, R6 ;  /* 0x0000000409087825 */ /* 0x001fcc00078e0206 */
[----:B------:R-:W2:Y:S01]  /*0290*/  LDG.E R8, desc[UR8][R8.64] ;  /* 0x0000000808087981 */ /* 0x000ea2000c1e1900 */
[----:B-1----:R-:W-:-:S05]  /*02a0*/  IMAD.WIDE R16, R15, 0x4, R6 ;  /* 0x000000040f107825 */ /* 0x002fca00078e0206 */
[----:B------:R-:W2:Y:S01]  /*02b0*/  LDG.E R19, desc[UR8][R16.64] ;  /* 0x0000000810137981 */ /* 0x000ea2000c1e1900 */
[----:B------:R-:W0:Y:S02]  /*02c0*/  F2I.F64.TRUNC R0, R12 ;  /* 0x0000000c00007311 */ /* 0x000e24000030d100 */
[----:B0-----:R-:W-:Y:S02]  /*02d0*/  ISETP.GE.AND P0, PT, R0, 0x8, PT ;  /* 0x000000080000780c */ /* 0x001fe40003f06270 */
[----:B--2---:R-:W-:-:S05]  /*02e0*/  VIMNMX R19, PT, PT, R8, R19, !PT ;  /* 0x0000001308137248 */ /* 0x004fca0007fe0100 */
[----:B------:R1:W-:Y:S06]  /*02f0*/  STG.E desc[UR8][R16.64], R19 ;  /* 0x0000001310007986 */ /* 0x0003ec000c101908 */
[----:B------:R-:W-:Y:S05]  /*0300*/  @!P0 BRA `(.L_x_1) ;  /* 0xfffffffc00c08947 */ /* 0x000fea000383ffff */
[----:B------:R-:W-:Y:S01]  /*0310*/  MOV R0, 0x340 ;  /* 0x0000034000007802 */ /* 0x000fe20000000f00 */
[----:B------:R-:W-:-:S06]  /*0320*/  UMOV UR6, 0x40080000 ;  /* 0x4008000000067882 */ /* 0x000fcc0000000000 */
[----:B-1----:R-:W-:Y:S05]  /*0330*/  CALL.REL.NOINC `($_Z19parallel_reduce_maxPi$__internal_accurate_pow) ;  /* 0x0000000000547944 */ /* 0x002fea0003c00000 */
[----:B------:R-:W0:Y:S01]  /*0340*/  LDC.64 R2, c[0x0][0x380] ;  /* 0x0000e000ff027b82 */ /* 0x000e220000000a00 */
[----:B------:R-:W-:Y:S01]  /*0350*/  IMAD.MOV.U32 R0, RZ, RZ, RZ ;  /* 0x000000ffff007224 */ /* 0x000fe200078e00ff */
[----:B------:R-:W-:Y:S01]  /*0360*/  MOV R7, R9 ;  /* 0x0000000900077202 */ /* 0x000fe20000000f00 */
[----:B------:R-:W-:-:S07]  /*0370*/  IMAD.MOV.U32 R6, RZ, RZ, R8 ;  /* 0x000000ffff067224 */ /* 0x000fce00078e0008 */
.L_x_2:
        /* <DEDUP_REMOVED lines=16> */
[----:B------:R-:W-:Y:S05]  /*0480*/  EXIT ;  /* 0x000000000000794d */ /* 0x000fea0003800000 */
        .type           $_Z19parallel_reduce_maxPi$__internal_accurate_pow,@function
        .size           $_Z19parallel_reduce_maxPi$__internal_accurate_pow,(.L_x_10 - $_Z19parallel_reduce_maxPi$__internal_accurate_pow)
$_Z19parallel_reduce_maxPi$__internal_accurate_pow:
[----:B------:R-:W0:Y:S01]  /*0490*/  MUFU.RCP64H R9, 2 ;  /* 0x4000000000097908 */ /* 0x000e220000001800 */
[----:B------:R-:W-:Y:S01]  /*04a0*/  IMAD.MOV.U32 R6, RZ, RZ, 0x0 ;  /* 0x00000000ff067424 */ /* 0x000fe200078e00ff */
[----:B------:R-:W-:Y:S01]  /*04b0*/  MOV R8, RZ ;  /* 0x000000ff00087202 */ /* 0x000fe20000000f00 */
[----:B------:R-:W-:Y:S01]  /*04c0*/  IMAD.MOV.U32 R7, RZ, RZ, 0x40000000 ;  /* 0x40000000ff077424 */ /* 0x000fe200078e00ff */
[----:B------:R-:W-:Y:S01]  /*04d0*/  UMOV UR10, 0x7d2cafe2 ;  /* 0x7d2cafe2000a7882 */ /* 0x000fe20000000000 */
[----:B------:R-:W-:Y:S01]  /*04e0*/  IMAD.MOV.U32 R12, RZ, RZ, 0x41ad3b5a ;  /* 0x41ad3b5aff0c7424 */ /* 0x000fe200078e00ff */
[----:B------:R-:W-:Y:S01]  /*04f0*/  UMOV UR11, 0x3eb0f5ff ;  /* 0x3eb0f5ff000b7882 */ /* 0x000fe20000000000 */
[----:B------:R-:W-:Y:S01]  /*0500*/  IMAD.MOV.U32 R13, RZ, RZ, 0x3ed0f5d2 ;  /* 0x3ed0f5d2ff0d7424 */ /* 0x000fe200078e00ff */
[----:B------:R-:W-:Y:S02]  /*0510*/  USHF.L.U32 UR7, UR6, 0x1, URZ ;  /* 0x0000000106077899 */ /* 0x000fe400080006ff */
[----:B------:R-:W-:-:S02]  /*0520*/  ULOP3.LUT UR5, UR6, 0xff0fffff, URZ, 0xc0, !UPT ;  /* 0xff0fffff06057892 */ /* 0x000fc4000f8ec0ff */
[----:B------:R-:W-:-:S03]  /*0530*/  UISETP.GT.U32.AND UP0, UPT, UR7, -0x2000001, UPT ;  /* 0xfdffffff0700788c */ /* 0x000fc6000bf04070 */
[----:B------:R-:W-:Y:S01]  /*0540*/  UMOV UR7, 0x3c7abc9e ;  /* 0x3c7abc9e00077882 */ /* 0x000fe20000000000 */
[----:B------:R-:W-:Y:S01]  /*0550*/  USEL UR5, UR5, UR6, UP0 ;  /* 0x0000000605057287 */ /* 0x000fe20008000000 */
[----:B0-----:R-:W-:Y:S02]  /*0560*/  DFMA R6, R8, -R6, 1 ;  /* 0x3ff000000806742b */ /* 0x001fe40000000806 */
[----:B------:R-:W-:-:S06]  /*0570*/  UMOV UR6, 0x3b39803f ;  /* 0x3b39803f00067882 */ /* 0x000fcc0000000000 */
[----:B------:R-:W-:-:S08]  /*0580*/  DFMA R6, R6, R6, R6 ;  /* 0x000000060606722b */ /* 0x000fd00000000006 */
[----:B------:R-:W-:-:S08]  /*0590*/  DFMA R8, R8, R6, R8 ;  /* 0x000000060808722b */ /* 0x000fd00000000008 */
[----:B------:R-:W-:-:S08]  /*05a0*/  DMUL R6, RZ, R8 ;  /* 0x00000008ff067228 */ /* 0x000fd00000000000 */
[----:B------:R-:W-:-:S08]  /*05b0*/  DFMA R6, RZ, R8, R6 ;  /* 0x00000008ff06722b */ /* 0x000fd00000000006 */
[----:B------:R-:W-:Y:S02]  /*05c0*/  DMUL R10, R6, R6 ;  /* 0x00000006060a7228 */ /* 0x000fe40000000000 */
[----:B------:R-:W-:-:S06]  /*05d0*/  DADD R14, RZ, -R6 ;  /* 0x00000000ff0e7229 */ /* 0x000fcc0000000806 */
[----:B------:R-:W-:Y:S01]  /*05e0*/  DFMA R12, R10, UR10, R12 ;  /* 0x0000000a0a0c7c2b */ /* 0x000fe2000800000c */
[----:B------:R-:W-:Y:S01]  /*05f0*/  UMOV UR10, 0x75488a3f ;  /* 0x75488a3f000a7882 */ /* 0x000fe20000000000 */
[----:B------:R-:W-:Y:S01]  /*0600*/  UMOV UR11, 0x3ef3b20a ;  /* 0x3ef3b20a000b7882 */ /* 0x000fe20000000000 */
[----:B------:R-:W-:Y:S02]  /*0610*/  DADD R18, R14, R14 ;  /* 0x000000000e127229 */ /* 0x000fe4000000000e */
[----:B------:R-:W-:-:S03]  /*0620*/  DMUL R14, R6, R6 ;  /* 0x00000006060e7228 */ /* 0x000fc60000000000 */
[----:B------:R-:W-:Y:S01]  /*0630*/  DFMA R12, R10, R12, UR10 ;  /* 0x0000000a0a0c7e2b */ /* 0x000fe2000800000c */
[----:B------:R-:W-:Y:S01]  /*0640*/  UMOV UR10, 0xe4faecd5 ;  /* 0xe4faecd5000a7882 */ /* 0x000fe20000000000 */
[----:B------:R-:W-:Y:S01]  /*0650*/  UMOV UR11, 0x3f1745cd ;  /* 0x3f1745cd000b7882 */ /* 0x000fe20000000000 */
[----:B------:R-:W-:-:S05]  /*0660*/  DFMA R18, RZ, -R6, R18 ;  /* 0x80000006ff12722b */ /* 0x000fca0000000012 */
[----:B------:R-:W-:Y:S01]  /*0670*/  DFMA R12, R10, R12, UR10 ;  /* 0x0000000a0a0c7e2b */ /* 0x000fe2000800000c */
[----:B------:R-:W-:Y:S01]  /*0680*/  UMOV UR10, 0x258a578b ;  /* 0x258a578b000a7882 */ /* 0x000fe20000000000 */
[----:B------:R-:W-:Y:S01]  /*0690*/  UMOV UR11, 0x3f3c71c7 ;  /* 0x3f3c71c7000b7882 */ /* 0x000fe20000000000 */
[----:B------:R-:W-:-:S05]  /*06a0*/  DMUL R8, R8, R18 ;  /* 0x0000001208087228 */ /* 0x000fca0000000000 */
[----:B------:R-:W-:Y:S01]  /*06b0*/  DFMA R12, R10, R12, UR10 ;  /* 0x0000000a0a0c7e2b */ /* 0x000fe2000800000c */
[----:B------:R-:W-:Y:S01]  /*06c0*/  UMOV UR10, 0x9242b910 ;  /* 0x9242b910000a7882 */ /* 0x000fe20000000000 */
[----:B------:R-:W-:-:S03]  /*06d0*/  UMOV UR11, 0x3f624924 ;  /* 0x3f624924000b7882 */ /* 0x000fc60000000000 */
[----:B------:R-:W-:Y:S01]  /*06e0*/  IADD3 R23, PT, PT, R9, 0x100000, RZ ;  /* 0x0010000009177810 */ /* 0x000fe20007ffe0ff */
[----:B------:R-:W-:Y:S02]  /*06f0*/  IMAD.MOV.U32 R22, RZ, RZ, R8 ;  /* 0x000000ffff167224 */ /* 0x000fe400078e0008 */
[----:B------:R-:W-:Y:S01]  /*0700*/  DFMA R12, R10, R12, UR10 ;  /* 0x0000000a0a0c7e2b */ /* 0x000fe2000800000c */
[----:B------:R-:W-:Y:S01]  /*0710*/  UMOV UR10, 0x99999dfb ;  /* 0x99999dfb000a7882 */ /* 0x000fe20000000000 */
[----:B------:R-:W-:-:S06]  /*0720*/  UMOV UR11, 0x3f899999 ;  /* 0x3f899999000b7882 */ /* 0x000fcc0000000000 */
[----:B------:R-:W-:Y:S01]  /*0730*/  DFMA R16, R10, R12, UR10 ;  /* 0x0000000a0a107e2b */ /* 0x000fe2000800000c */
[----:B------:R-:W-:Y:S01]  /*0740*/  UMOV UR10, 0x55555555 ;  /* 0x55555555000a7882 */ /* 0x000fe20000000000 */
[----:B------:R-:W-:-:S06]  /*0750*/  UMOV UR11, 0x3fb55555 ;  /* 0x3fb55555000b7882 */ /* 0x000fcc0000000000 */
[----:B------:R-:W-:-:S08]  /*0760*/  DFMA R12, R10, R16, UR10 ;  /* 0x0000000a0a0c7e2b */ /* 0x000fd00008000010 */
[----:B------:R-:W-:Y:S01]  /*0770*/  DADD R20, -R12, UR10 ;  /* 0x0000000a0c147e29 */ /* 0x000fe20008000100 */
[----:B------:R-:W-:Y:S01]  /*0780*/  UMOV UR10, 0xb9e7b0 ;  /* 0x00b9e7b0000a7882 */ /* 0x000fe20000000000 */
[----:B------:R-:W-:-:S06]  /*0790*/  UMOV UR11, 0x3c46a4cb ;  /* 0x3c46a4cb000b7882 */ /* 0x000fcc0000000000 */
[----:B------:R-:W-:Y:S02]  /*07a0*/  DFMA R20, R10, R16, R20 ;  /* 0x000000100a14722b */ /* 0x000fe40000000014 */
[----:B------:R-:W-:-:S06]  /*07b0*/  DMUL R10, R6, R14 ;  /* 0x0000000e060a7228 */ /* 0x000fcc0000000000 */
[----:B------:R-:W-:Y:S01]  /*07c0*/  DADD R18, R20, -UR10 ;  /* 0x8000000a14127e29 */ /* 0x000fe20008000000 */
[----:B------:R-:W-:Y:S01]  /*07d0*/  UMOV UR10, 0x0 ;  /* 0x00000000000a7882 */ /* 0x000fe20000000000 */
[C---:B------:R-:W-:Y:S01]  /*07e0*/  DFMA R24, R6.reuse, R14, -R10 ;  /* 0x0000000e0618722b */ /* 0x040fe2000000080a */
[----:B------:R-:W-:Y:S01]  /*07f0*/  UMOV UR11, 0x3ff00000 ;  /* 0x3ff00000000b7882 */ /* 0x000fe20000000000 */
[----:B------:R-:W-:-:S04]  /*0800*/  DFMA R20, R6, R6, -R14 ;  /* 0x000000060614722b */ /* 0x000fc8000000080e */
[----:B------:R-:W-:Y:S02]  /*0810*/  DADD R16, R12, R18 ;  /* 0x000000000c107229 */ /* 0x000fe40000000012 */
[----:B------:R-:W-:Y:S02]  /*0820*/  DFMA R24, R8, R14, R24 ;  /* 0x0000000e0818722b */ /* 0x000fe40000000018 */
[----:B------:R-:W-:-:S04]  /*0830*/  DFMA R20, R6, R22, R20 ;  /* 0x000000160614722b */ /* 0x000fc80000000014 */
[----:B------:R-:W-:Y:S02]  /*0840*/  DMUL R14, R16, R10 ;  /* 0x0000000a100e7228 */ /* 0x000fe40000000000 */
[----:B------:R-:W-:Y:S02]  /*0850*/  DADD R12, R12, -R16 ;  /* 0x000000000c0c7229 */ /* 0x000fe40000000810 */
[----:B------:R-:W-:-:S04]  /*0860*/  DFMA R20, R6, R20, R24 ;  /* 0x000000140614722b */ /* 0x000fc80000000018 */
[----:B------:R-:W-:Y:S02]  /*0870*/  DFMA R22, R16, R10, -R14 ;  /* 0x0000000a1016722b */ /* 0x000fe4000000080e */
[----:B------:R-:W-:-:S06]  /*0880*/  DADD R12, R18, R12 ;  /* 0x00000000120c7229 */ /* 0x000fcc000000000c */
[----:B------:R-:W-:-:S08]  /*0890*/  DFMA R20, R16, R20, R22 ;  /* 0x000000141014722b */ /* 0x000fd00000000016 */
[----:B------:R-:W-:-:S08]  /*08a0*/  DFMA R12, R12, R10, R20 ;  /* 0x0000000a0c0c722b */ /* 0x000fd00000000014 */
[----:B------:R-:W-:-:S08]  /*08b0*/  DADD R16, R14, R12 ;  /* 0x000000000e107229 */ /* 0x000fd0000000000c */
[--C-:B------:R-:W-:Y:S02]  /*08c0*/  DADD R10, R6, R16.reuse ;  /* 0x00000000060a7229 */ /* 0x100fe40000000010 */
[----:B------:R-:W-:-:S06]  /*08d0*/  DADD R14, R14, -R16 ;  /* 0x000000000e0e7229 */ /* 0x000fcc0000000810 */
[----:B------:R-:W-:Y:S02]  /*08e0*/  DADD R6, R6, -R10 ;  /* 0x0000000006067229 */ /* 0x000fe4000000080a */
[----:B------:R-:W-:-:S06]  /*08f0*/  DADD R14, R12, R14 ;  /* 0x000000000c0e7229 */ /* 0x000fcc000000000e */
[----:B------:R-:W-:-:S08]  /*0900*/  DADD R6, R16, R6 ;  /* 0x0000000010067229 */ /* 0x000fd00000000006 */
[----:B------:R-:W-:-:S08]  /*0910*/  DADD R6, R14, R6 ;  /* 0x000000000e067229 */ /* 0x000fd00000000006 */
[----:B------:R-:W-:Y:S01]  /*0920*/  DADD R12, R8, R6 ;  /* 0x00000000080c7229 */ /* 0x000fe20000000006 */
[----:B------:R-:W-:Y:S01]  /*0930*/  IMAD.MOV.U32 R8, RZ, RZ, -0x105c611 ;  /* 0xfefa39efff087424 */ /* 0x000fe200078e00ff */
[----:B------:R-:W-:Y:S01]  /*0940*/  MOV R9, 0x3fe62e42 ;  /* 0x3fe62e4200097802 */ /* 0x000fe20000000f00 */
[----:B------:R-:W-:Y:S02]  /*0950*/  IMAD.MOV.U32 R6, RZ, RZ, -0x105c611 ;  /* 0xfefa39efff067424 */ /* 0x000fe400078e00ff */
[----:B------:R-:W-:-:S03]  /*0960*/  IMAD.MOV.U32 R7, RZ, RZ, 0x3fe62e42 ;  /* 0x3fe62e42ff077424 */ /* 0x000fc600078e00ff */
[----:B------:R-:W-:-:S08]  /*0970*/  DADD R14, R10, R12 ;  /* 0x000000000a0e7229 */ /* 0x000fd0000000000c */
[--C-:B------:R-:W-:Y:S02]  /*0980*/  DFMA R8, R8, UR10, R14.reuse ;  /* 0x0000000a08087c2b */ /* 0x100fe4000800000e */
[----:B------:R-:W-:-:S06]  /*0990*/  DADD R10, R10, -R14 ;  /* 0x000000000a0a7229 */ /* 0x000fcc000000080e */
[----:B------:R-:W-:Y:S02]  /*09a0*/  DFMA R16, -R6, 1, R8 ;  /* 0x3ff000000610782b */ /* 0x000fe40000000108 */
[----:B------:R-:W-:Y:S01]  /*09b0*/  DADD R10, R12, R10 ;  /* 0x000000000c0a7229 */ /* 0x000fe2000000000a */
[----:B------:R-:W-:Y:S01]  /*09c0*/  MOV R12, 0x3b39803f ;  /* 0x3b39803f000c7802 */ /* 0x000fe20000000f00 */
[----:B------:R-:W-:-:S04]  /*09d0*/  IMAD.MOV.U32 R13, RZ, RZ, 0x3c7abc9e ;  /* 0x3c7abc9eff0d7424 */ /* 0x000fc800078e00ff */
[----:B------:R-:W-:-:S08]  /*09e0*/  DADD R16, -R14, R16 ;  /* 0x000000000e107229 */ /* 0x000fd00000000110 */
[----:B------:R-:W-:-:S08]  /*09f0*/  DADD R10, R10, -R16 ;  /* 0x000000000a0a7229 */ /* 0x000fd00000000810 */
[----:B------:R-:W-:-:S08]  /*0a00*/  DFMA R10, R12, UR10, R10 ;  /* 0x0000000a0c0a7c2b */ /* 0x000fd0000800000a */
[----:B------:R-:W-:-:S08]  /*0a10*/  DADD R12, R8, R10 ;  /* 0x00000000080c7229 */ /* 0x000fd0000000000a */
[----:B------:R-:W-:Y:S02]  /*0a20*/  DADD R14, R8, -R12 ;  /* 0x00000000080e7229 */ /* 0x000fe4000000080c */
[----:B------:R-:W-:-:S06]  /*0a30*/  DMUL R8, R12, UR4 ;  /* 0x000000040c087c28 */ /* 0x000fcc0008000000 */
[----:B------:R-:W-:Y:S02]  /*0a40*/  DADD R14, R10, R14 ;  /* 0x000000000a0e7229 */ /* 0x000fe4000000000e */
[----:B------:R-:W-:-:S08]  /*0a50*/  DFMA R12, R12, UR4, -R8 ;  /* 0x000000040c0c7c2b */ /* 0x000fd00008000808 */
[----:B------:R-:W-:Y:S01]  /*0a60*/  DFMA R14, R14, UR4, R12 ;  /* 0x000000040e0e7c2b */ /* 0x000fe2000800000c */
[----:B------:R-:W-:Y:S01]  /*0a70*/  IMAD.MOV.U32 R12, RZ, RZ, 0x652b82fe ;  /* 0x652b82feff0c7424 */ /* 0x000fe200078e00ff */
[----:B------:R-:W-:-:S06]  /*0a80*/  MOV R13, 0x3ff71547 ;  /* 0x3ff71547000d7802 */ /* 0x000fcc0000000f00 */
[----:B------:R-:W-:-:S08]  /*0a90*/  DADD R10, R8, R14 ;  /* 0x00000000080a7229 */ /* 0x000fd0000000000e */
[----:B------:R-:W-:Y:S02]  /*0aa0*/  DFMA R12, R10, R12, 6.75539944105574400000e+15 ;  /* 0x433800000a0c742b */ /* 0x000fe4000000000c */
[----:B------:R-:W-:Y:S01]  /*0ab0*/  FSETP.GEU.AND P0, PT, |R11|, 4.1917929649353027344, PT ;  /* 0x4086232b0b00780b */ /* 0x000fe20003f0e200 */
[----:B------:R-:W-:-:S05]  /*0ac0*/  DADD R8, R8, -R10 ;  /* 0x0000000008087229 */ /* 0x000fca000000080a */
[----:B------:R-:W-:-:S03]  /*0ad0*/  DADD R16, R12, -6.75539944105574400000e+15 ;  /* 0xc33800000c107429 */ /* 0x000fc60000000000 */
[----:B------:R-:W-:-:S05]  /*0ae0*/  DADD R14, R14, R8 ;  /* 0x000000000e0e7229 */ /* 0x000fca0000000008 */
[----:B------:R-:W-:-:S08]  /*0af0*/  DFMA R6, R16, -R6, R10 ;  /* 0x800000061006722b */ /* 0x000fd0000000000a */
[----:B------:R-:W-:Y:S01]  /*0b00*/  DFMA R6, R16, -UR6, R6 ;  /* 0x8000000610067c2b */ /* 0x000fe20008000006 */
[----:B------:R-:W-:Y:S01]  /*0b10*/  UMOV UR6, 0x69ce2bdf ;  /* 0x69ce2bdf00067882 */ /* 0x000fe20000000000 */
[----:B------:R-:W-:Y:S01]  /*0b20*/  IMAD.MOV.U32 R16, RZ, RZ, -0x35dec16 ;  /* 0xfca213eaff107424 */ /* 0x000fe200078e00ff */
[----:B------:R-:W-:Y:S01]  /*0b30*/  UMOV UR7, 0x3e5ade15 ;  /* 0x3e5ade1500077882 */ /* 0x000fe20000000000 */
[----:B------:R-:W-:-:S06]  /*0b40*/  IMAD.MOV.U32 R17, RZ, RZ, 0x3e928af3 ;  /* 0x3e928af3ff117424 */ /* 0x000fcc00078e00ff */
[----:B------:R-:W-:Y:S01]  /*0b50*/  DFMA R16, R6, UR6, R16 ;  /* 0x0000000606107c2b */ /* 0x000fe20008000010 */
[----:B------:R-:W-:Y:S01]  /*0b60*/  UMOV UR6, 0x62401315 ;  /* 0x6240131500067882 */ /* 0x000fe20000000000 */
[----:B------:R-:W-:-:S06]  /*0b70*/  UMOV UR7, 0x3ec71dee ;  /* 0x3ec71dee00077882 */ /* 0x000fcc0000000000 */
[----:B------:R-:W-:Y:S01]  /*0b80*/  DFMA R16, R6, R16, UR6 ;  /* 0x0000000606107e2b */ /* 0x000fe20008000010 */
        /* <DEDUP_REMOVED lines=20> */
[----:B------:R-:W-:-:S08]  /*0cd0*/  DFMA R16, R6, R16, UR6 ;  /* 0x0000000606107e2b */ /* 0x000fd00008000010 */
[----:B------:R-:W-:-:S08]  /*0ce0*/  DFMA R16, R6, R16, 1 ;  /* 0x3ff000000610742b */ /* 0x000fd00000000010 */
[----:B------:R-:W-:-:S10]  /*0cf0*/  DFMA R6, R6, R16, 1 ;  /* 0x3ff000000606742b */ /* 0x000fd40000000010 */
[----:B------:R-:W-:Y:S01]  /*0d00*/  LEA R9, R12, R7, 0x14 ;  /* 0x000000070c097211 */ /* 0x000fe200078ea0ff */
[----:B------:R-:W-:Y:S01]  /*0d10*/  IMAD.MOV.U32 R8, RZ, RZ, R6 ;  /* 0x000000ffff087224 */ /* 0x000fe200078e0006 */
[----:B------:R-:W-:Y:S06]  /*0d20*/  @!P0 BRA `(.L_x_3) ;  /* 0x0000000000348947 */ /* 0x000fec0003800000 */
[----:B------:R-:W-:Y:S01]  /*0d30*/  FSETP.GEU.AND P1, PT, |R11|, 4.2275390625, PT ;  /* 0x408748000b00780b */ /* 0x000fe20003f2e200 */
[C---:B------:R-:W-:Y:S02]  /*0d40*/  DADD R8, R10.reuse, +INF ;  /* 0x7ff000000a087429 */ /* 0x040fe40000000000 */
[----:B------:R-:W-:-:S08]  /*0d50*/  DSETP.GEU.AND P0, PT, R10, RZ, PT ;  /* 0x000000ff0a00722a */ /* 0x000fd00003f0e000 */
[----:B------:R-:W-:Y:S02]  /*0d60*/  FSEL R8, R8, RZ, P0 ;  /* 0x000000ff08087208 */ /* 0x000fe40000000000 */
[----:B------:R-:W-:Y:S01]  /*0d70*/  FSEL R9, R9, RZ, P0 ;  /* 0x000000ff09097208 */ /* 0x000fe20000000000 */
[----:B------:R-:W-:Y:S06]  /*0d80*/  @P1 BRA `(.L_x_3) ;  /* 0x00000000001c1947 */ /* 0x000fec0003800000 */
[----:B------:R-:W-:-:S04]  /*0d90*/  LEA.HI R8, R12, R12, RZ, 0x1 ;  /* 0x0000000c0c087211 */ /* 0x000fc800078f08ff */
[----:B------:R-:W-:-:S04]  /*0da0*/  SHF.R.S32.HI R9, RZ, 0x1, R8 ;  /* 0x00000001ff097819 */ /* 0x000fc80000011408 */
[----:B------:R-:W-:Y:S01]  /*0db0*/  IADD3 R8, PT, PT, R12, -R9, RZ ;  /* 0x800000090c087210 */ /* 0x000fe20007ffe0ff */
[----:B------:R-:W-:-:S03]  /*0dc0*/  IMAD R7, R9, 0x100000, R7 ;  /* 0x0010000009077824 */ /* 0x000fc600078e0207 */
[----:B------:R-:W-:Y:S02]  /*0dd0*/  LEA R9, R8, 0x3ff00000, 0x14 ;  /* 0x3ff0000008097811 */ /* 0x000fe400078ea0ff */
[----:B------:R-:W-:-:S06]  /*0de0*/  MOV R8, RZ ;  /* 0x000000ff00087202 */ /* 0x000fcc0000000f00 */
[----:B------:R-:W-:-:S11]  /*0df0*/  DMUL R8, R6, R8 ;  /* 0x0000000806087228 */ /* 0x000fd60000000000 */
.L_x_3:
[----:B------:R-:W-:Y:S02]  /*0e00*/  DFMA R6, R14, R8, R8 ;  /* 0x000000080e06722b */ /* 0x000fe40000000008 */
[----:B------:R-:W-:-:S08]  /*0e10*/  DSETP.NEU.AND P0, PT, |R8|, +INF , PT ;  /* 0x7ff000000800742a */ /* 0x000fd00003f0d200 */
[----:B------:R-:W-:Y:S01]  /*0e20*/  FSEL R8, R8, R6, !P0 ;  /* 0x0000000608087208 */ /* 0x000fe20004000000 */
[----:B------:R-:W-:Y:S01]  /*0e30*/  IMAD.MOV.U32 R6, RZ, RZ, R0 ;  /* 0x000000ffff067224 */ /* 0x000fe200078e0000 */
[----:B------:R-:W-:Y:S02]  /*0e40*/  FSEL R9, R9, R7, !P0 ;  /* 0x0000000709097208 */ /* 0x000fe40004000000 */
[----:B------:R-:W-:-:S04]  /*0e50*/  MOV R7, 0x0 ;  /* 0x0000000000077802 */ /* 0x000fc80000000f00 */
[----:B------:R-:W-:Y:S05]  /*0e60*/  RET.REL.NODEC R6 `(_Z19parallel_reduce_maxPi) ;  /* 0xfffffff006647950 */ /* 0x000fea0003c3ffff */
.L_x_4:
[----:B------:R-:W-:-:S00]  /*0e70*/  BRA `(.L_x_4) ;  /* 0xfffffffc00fc7947 */ /* 0x000fc0000383ffff */
[----:B------:R-:W-:-:S00]  /*0e80*/  NOP ;  /* 0x0000000000007918 */ /* 0x000fc00000000000 */
[----:B------:R-:W-:-:S00]  /*0e90*/  NOP ;  /* 0x0000000000007918 */ /* 0x000fc00000000000 */
[----:B------:R-:W-:-:S00]  /*0ea0*/  NOP ;  /* 0x0000000000007918 */ /* 0x000fc00000000000 */
[----:B------:R-:W-:-:S00]  /*0eb0*/  NOP ;  /* 0x0000000000007918 */ /* 0x000fc00000000000 */
[----:B------:R-:W-:-:S00]  /*0ec0*/  NOP ;  /* 0x0000000000007918 */ /* 0x000fc00000000000 */
[----:B------:R-:W-:-:S00]  /*0ed0*/  NOP ;  /* 0x0000000000007918 */ /* 0x000fc00000000000 */
[----:B------:R-:W-:-:S00]  /*0ee0*/  NOP ;  /* 0x0000000000007918 */ /* 0x000fc00000000000 */
[----:B------:R-:W-:-:S00]  /*0ef0*/  NOP ;  /* 0x0000000000007918 */ /* 0x000fc00000000000 */
.L_x_10:


//--------------------- .text._Z24parallel_reduce_additionPi --------------------------
	.section	.text._Z24parallel_reduce_additionPi,"ax",@progbits
	.align	128
        .global         _Z24parallel_reduce_additionPi
        .type           _Z24parallel_reduce_additionPi,@function
        .size           _Z24parallel_reduce_additionPi,(.L_x_11 - _Z24parallel_reduce_additionPi)
        .other          _Z24parallel_reduce_additionPi,@"STO_CUDA_ENTRY STV_DEFAULT"
_Z24parallel_reduce_additionPi:
.text._Z24parallel_reduce_additionPi:
[----:B------:R-:W-:Y:S01]  /*0000*/  LDC R1, c[0x0][0x37c] ;  /* 0x0000df00ff017b82 */ /* 0x000fe20000000800 */
[----:B------:R-:W-:Y:S01]  /*0010*/  MOV R0, 0x50 ;  /* 0x0000005000007802 */ /* 0x000fe20000000f00 */
[----:B------:R-:W-:Y:S01]  /*0020*/  UMOV UR4, URZ ;  /* 0x000000ff00047c82 */ /* 0x000fe20008000000 */
[----:B------:R-:W-:-:S05]  /*0030*/  UMOV UR6, 0x3ff00000 ;  /* 0x3ff0000000067882 */ /* 0x000fca0000000000 */
[----:B------:R-:W-:Y:S05]  /*0040*/  CALL.REL.NOINC `($_Z24parallel_reduce_additionPi$__internal_accurate_pow) ;  /* 0x0000000400107944 */ /* 0x000fea0003c00000 */
[----:B------:R-:W0:Y:S01]  /*0050*/  LDC.64 R4, c[0x0][0x380] ;  /* 0x0000e000ff047b82 */ /* 0x000e220000000a00 */
[----:B------:R-:W-:Y:S01]  /*0060*/  IMAD.MOV.U32 R0, RZ, RZ, RZ ;  /* 0x000000ffff007224 */ /* 0x000fe200078e00ff */
[----:B------:R-:W-:Y:S01]  /*0070*/  MOV R3, R9 ;  /* 0x0000000900037202 */ /* 0x000fe20000000f00 */
[----:B------:R-:W-:Y:S01]  /*0080*/  IMAD.MOV.U32 R2, RZ, RZ, R8 ;  /* 0x000000ffff027224 */ /* 0x000fe200078e0008 */
[----:B------:R-:W1:Y:S06]  /*0090*/  LDCU.64 UR8, c[0x0][0x358] ;  /* 0x00006b00ff0877ac */ /* 0x000e6c0008000a00 */
.L_x_5:
        /* <DEDUP_REMOVED lines=12> */
[----:B0-----:R-:W-:Y:S01]  /*0160*/  ISETP.GE.AND P0, PT, R0, 0x8, PT ;  /* 0x000000080000780c */ /* 0x001fe20003f06270 */
[----:B---3--:R-:W-:-:S05]  /*0170*/  IMAD.IADD R17, R6, 0x1, R17 ;  /* 0x0000000106117824 */ /* 0x008fca00078e0211 */
[----:B------:R2:W-:Y:S07]  /*0180*/  STG.E desc[UR8][R14.64], R17 ;  /* 0x000000110e007986 */ /* 0x0005ee000c101908 */
[----:B------:R-:W-:Y:S05]  /*0190*/  @!P0 BRA `(.L_x_5) ;  /* 0xfffffffc00c08947 */ /* 0x000fea000383ffff */
[----:B------:R-:W-:Y:S01]  /*01a0*/  MOV R0, 0x1d0 ;  /* 0x000001d000007802 */ /* 0x000fe20000000f00 */
[----:B------:R-:W-:-:S06]  /*01b0*/  UMOV UR6, 0x40000000 ;  /* 0x4000000000067882 */ /* 0x000fcc0000000000 */
[----:B--2---:R-:W-:Y:S05]  /*01c0*/  CALL.REL.NOINC `($_Z24parallel_reduce_additionPi$__internal_accurate_pow) ;  /* 0x0000000000b07944 */ /* 0x004fea0003c00000 */
[----:B------:R-:W0:Y:S01]  /*01d0*/  LDC.64 R6, c[0x0][0x380] ;  /* 0x0000e000ff067b82 */ /* 0x000e220000000a00 */
[----:B------:R-:W-:Y:S01]  /*01e0*/  IMAD.MOV.U32 R0, RZ, RZ, RZ ;  /* 0x000000ffff007224 */ /* 0x000fe200078e00ff */
[----:B------:R-:W-:Y:S01]  /*01f0*/  MOV R4, R8 ;  /* 0x0000000800047202 */ /* 0x000fe20000000f00 */
[----:B------:R-:W-:-:S07]  /*0200*/  IMAD.MOV.U32 R5, RZ, RZ, R9 ;  /* 0x000000ffff057224 */ /* 0x000fce00078e0009 */
.L_x_6:
        /* <DEDUP_REMOVED lines=12> */
[----:B0-----:R-:W-:Y:S01]  /*02d0*/  ISETP.GE.AND P0, PT, R0, 0x8, PT ;  /* 0x000000080000780c */ /* 0x001fe20003f06270 */
[----:B--2---:R-:W-:-:S05]  /*02e0*/  IMAD.IADD R19, R8, 0x1, R19 ;  /* 0x0000000108137824 */ /* 0x004fca00078e0213 */
[----:B------:R1:W-:Y:S07]  /*02f0*/  STG.E desc[UR8][R16.64], R19 ;  /* 0x0000001310007986 */ /* 0x0003ee000c101908 */
[----:B------:R-:W-:Y:S05]  /*0300*/  @!P0 BRA `(.L_x_6) ;  /* 0xfffffffc00c08947 */ /* 0x000fea000383ffff */
[----:B------:R-:W-:Y:S01]  /*0310*/  MOV R0, 0x340 ;  /* 0x0000034000007802 */ /* 0x000fe20000000f00 */
[----:B------:R-:W-:-:S06]  /*0320*/  UMOV UR6, 0x40080000 ;  /* 0x4008000000067882 */ /* 0x000fcc0000000000 */
[----:B-1----:R-:W-:Y:S05]  /*0330*/  CALL.REL.NOINC `($_Z24parallel_reduce_additionPi$__internal_accurate_pow) ;  /* 0x0000000000547944 */ /* 0x002fea0003c00000 */
[----:B------:R-:W0:Y:S01]  /*0340*/  LDC.64 R2, c[0x0][0x380] ;  /* 0x0000e000ff027b82 */ /* 0x000e220000000a00 */
[----:B------:R-:W-:Y:S01]  /*0350*/  MOV R0, RZ ;  /* 0x000000ff00007202 */ /* 0x000fe20000000f00 */
[----:B------:R-:W-:Y:S02]  /*0360*/  IMAD.MOV.U32 R6, RZ, RZ, R8 ;  /* 0x000000ffff067224 */ /* 0x000fe400078e0008 */
[----:B------:R-:W-:-:S07]  /*0370*/  IMAD.MOV.U32 R7, RZ, RZ, R9 ;  /* 0x000000ffff077224 */ /* 0x000fce00078e0009 */
.L_x_7:
        /* <DEDUP_REMOVED lines=13> */
[----:B--2---:R-:W-:-:S05]  /*0450*/  IADD3 R19, PT, PT, R8, R19, RZ ;  /* 0x0000001308137210 */ /* 0x004fca0007ffe0ff */
[----:B------:R1:W-:Y:S06]  /*0460*/  STG.E desc[UR8][R16.64], R19 ;  /* 0x0000001310007986 */ /* 0x0003ec000c101908 */
[----:B------:R-:W-:Y:S05]  /*0470*/  @!P0 BRA `(.L_x_7) ;  /* 0xfffffffc00c08947 */ /* 0x000fea000383ffff */
[----:B------:R-:W-:Y:S05]  /*0480*/  EXIT ;  /* 0x000000000000794d */ /* 0x000fea0003800000 */
        .type           $_Z24parallel_reduce_additionPi$__internal_accurate_pow,@function
        .size           $_Z24parallel_reduce_additionPi$__internal_accurate_pow,(.L_x_11 - $_Z24parallel_reduce_additionPi$__internal_accurate_pow)
$_Z24parallel_reduce_additionPi$__internal_accurate_pow:
        /* <DEDUP_REMOVED lines=74> */
[----:B------:R-:W-:Y:S01]  /*0930*/  MOV R8, 0xfefa39ef ;  /* 0xfefa39ef00087802 */ /* 0x000fe20000000f00 */
[----:B------:R-:W-:Y:S01]  /*0940*/  IMAD.MOV.U32 R9, RZ, RZ, 0x3fe62e42 ;  /* 0x3fe62e42ff097424 */ /* 0x000fe200078e00ff */
[----:B------:R-:W-:Y:S01]  /*0950*/  MOV R6, 0xfefa39ef ;  /* 0xfefa39ef00067802 */ /* 0x000fe20000000f00 */
[----:B------:R-:W-:-:S04]  /*0960*/  IMAD.MOV.U32 R7, RZ, RZ, 0x3fe62e42 ;  /* 0x3fe62e42ff077424 */ /* 0x000fc800078e00ff */
        /* <DEDUP_REMOVED lines=16> */
[----:B------:R-:W-:Y:S01]  /*0a70*/  MOV R12, 0x652b82fe ;  /* 0x652b82fe000c7802 */ /* 0x000fe20000000f00 */
[----:B------:R-:W-:-:S06]  /*0a80*/  IMAD.MOV.U32 R13, RZ, RZ, 0x3ff71547 ;  /* 0x3ff71547ff0d7424 */ /* 0x000fcc00078e00ff */
        /* <DEDUP_REMOVED lines=9> */
[----:B------:R-:W-:Y:S01]  /*0b20*/  MOV R16, 0xfca213ea ;  /* 0xfca213ea00107802 */ /* 0x000fe20000000f00 */
[----:B------:R-:W-:Y:S01]  /*0b30*/  IMAD.MOV.U32 R17, RZ, RZ, 0x3e928af3 ;  /* 0x3e928af3ff117424 */ /* 0x000fe200078e00ff */
[----:B------:R-:W-:-:S05]  /*0b40*/  UMOV UR7, 0x3e5ade15 ;  /* 0x3e5ade1500077882 */ /* 0x000fca0000000000 */
        /* <DEDUP_REMOVED lines=43> */
.L_x_8:
[----:B------:R-:W-:Y:S02]  /*0e00*/  DFMA R6, R14, R8, R8 ;  /* 0x000000080e06722b */ /* 0x000fe40000000008 */
[----:B------:R-:W-:-:S08]  /*0e10*/  DSETP.NEU.AND P0, PT, |R8|, +INF , PT ;  /* 0x7ff000000800742a */ /* 0x000fd00003f0d200 */
[----:B------:R-:W-:Y:S01]  /*0e20*/  FSEL R8, R8, R6, !P0 ;  /* 0x0000000608087208 */ /* 0x000fe20004000000 */
[----:B------:R-:W-:Y:S01]  /*0e30*/  IMAD.MOV.U32 R6, RZ, RZ, R0 ;  /* 0x000000ffff067224 */ /* 0x000fe200078e0000 */
[----:B------:R-:W-:Y:S02]  /*0e40*/  FSEL R9, R9, R7, !P0 ;  /* 0x0000000709097208 */ /* 0x000fe40004000000 */
[----:B------:R-:W-:-:S04]  /*0e50*/  MOV R7, 0x0 ;  /* 0x0000000000077802 */ /* 0x000fc80000000f00 */
[----:B------:R-:W-:Y:S05]  /*0e60*/  RET.REL.NODEC R6 `(_Z24parallel_reduce_additionPi) ;  /* 0xfffffff006647950 */ /* 0x000fea0003c3ffff */
.L_x_9:
        /* <DEDUP_REMOVED lines=9> */
.L_x_11:


//--------------------- .nv.shared.reserved.0     --------------------------
	.section	.nv.shared.reserved.0,"aw",@nobits
	.weak		__nv_reservedSMEM_offset_0_alias
	.size		__nv_reservedSMEM_offset_0_alias, 0, 64
	.other		__nv_reservedSMEM_offset_0_alias,@"STO_CUDA_RESERVED_SHARED STV_DEFAULT"
__nv_reservedSMEM_offset_0_alias:
	.zero		0
	.zero		64


//--------------------- .nv.constant0._Z19parallel_reduce_maxPi --------------------------
	.section	.nv.constant0._Z19parallel_reduce_maxPi,"a",@progbits
	.sectionflags	@""
	.align	4
.nv.constant0._Z19parallel_reduce_maxPi:
	.zero		904


//--------------------- .nv.constant0._Z24parallel_reduce_additionPi --------------------------
	.section	.nv.constant0._Z24parallel_reduce_additionPi,"a",@progbits
	.sectionflags	@""
	.align	4
.nv.constant0._Z24parallel_reduce_additionPi:
	.zero		904


//--------------------- SYMBOLS --------------------------

	.type		.nv.reservedSmem.offset0,@object
	.size		.nv.reservedSmem.offset0,0x4
